	.headerflags	@"EF_CUDA_TEXMODE_UNIFIED EF_CUDA_64BIT_ADDRESS EF_CUDA_ACCELERATORS EF_CUDA_SM90 EF_CUDA_VIRTUAL_SM(EF_CUDA_SM90)"
	.elftype	@"ET_EXEC"


//--------------------- .nv.info                  --------------------------
	.section	.nv.info,"",@"SHT_CUDA_INFO"
	.align	4


	//----- nvinfo : EIATTR_REGCOUNT
	.align		4
        /*0000*/ 	.byte	0x04, 0x2f
        /*0002*/ 	.short	(.L_1 - .L_0)
	.align		4
.L_0:
        /*0004*/ 	.word	index@(triton_poi_fused_convolution_div_max_pool2d_with_indices_relu_sub_44)
        /*0008*/ 	.word	0x00000020


	//----- nvinfo : EIATTR_MIN_STACK_SIZE
	.align		4
.L_1:
        /*000c*/ 	.byte	0x04, 0x12
        /*000e*/ 	.short	(.L_3 - .L_2)
	.align		4
.L_2:
        /*0010*/ 	.word	index@(triton_poi_fused_convolution_div_max_pool2d_with_indices_relu_sub_44)
        /*0014*/ 	.word	0x00000000


	//----- nvinfo : EIATTR_FRAME_SIZE
	.align		4
.L_3:
        /*0018*/ 	.byte	0x04, 0x11
        /*001a*/ 	.short	(.L_5 - .L_4)
	.align		4
.L_4:
        /*001c*/ 	.word	index@(triton_poi_fused_convolution_div_max_pool2d_with_indices_relu_sub_44)
        /*0020*/ 	.word	0x00000000


	//----- nvinfo : EIATTR_MIN_STACK_SIZE
	.align		4
.L_5:
        /*0024*/ 	.byte	0x04, 0x12
        /*0026*/ 	.short	(.L_7 - .L_6)
	.align		4
.L_6:
        /*0028*/ 	.word	index@(triton_poi_fused_convolution_div_max_pool2d_with_indices_relu_sub_44)
        /*002c*/ 	.word	0x00000000
.L_7:


//--------------------- .nv.info.triton_poi_fused_convolution_div_max_pool2d_with_indices_relu_sub_44 --------------------------
	.section	.nv.info.triton_poi_fused_convolution_div_max_pool2d_with_indices_relu_sub_44,"",@"SHT_CUDA_INFO"
	.sectionflags	@""
	.align	4


	//----- nvinfo : EIATTR_CUDA_API_VERSION
	.align		4
        /*0000*/ 	.byte	0x04, 0x37
        /*0002*/ 	.short	(.L_9 - .L_8)
.L_8:
        /*0004*/ 	.word	0x0000007c


	//----- nvinfo : EIATTR_KPARAM_INFO
	.align		4
.L_9:
        /*0008*/ 	.byte	0x04, 0x17
        /*000a*/ 	.short	(.L_11 - .L_10)
.L_10:
        /*000c*/ 	.word	0x00000000
        /*0010*/ 	.short	0x0004
        /*0012*/ 	.short	0x001c
        /*0014*/ 	.byte	0x00, 0xf0, 0x11, 0x00


	//----- nvinfo : EIATTR_KPARAM_INFO
	.align		4
.L_11:
        /*0018*/ 	.byte	0x04, 0x17
        /*001a*/ 	.short	(.L_13 - .L_12)
.L_12:
        /*001c*/ 	.word	0x00000000
        /*0020*/ 	.short	0x0003
        /*0022*/ 	.short	0x0018
        /*0024*/ 	.byte	0x00, 0xf0, 0x11, 0x00


	//----- nvinfo : EIATTR_KPARAM_INFO
	.align		4
.L_13:
        /*0028*/ 	.byte	0x04, 0x17
        /*002a*/ 	.short	(.L_15 - .L_14)
.L_14:
        /*002c*/ 	.word	0x00000000
        /*0030*/ 	.short	0x0002
        /*0032*/ 	.short	0x0010
        /*0034*/ 	.byte	0x00, 0xf4, 0x21, 0x00


	//----- nvinfo : EIATTR_KPARAM_INFO
	.align		4
.L_15:
        /*0038*/ 	.byte	0x04, 0x17
        /*003a*/ 	.short	(.L_17 - .L_16)
.L_16:
        /*003c*/ 	.word	0x00000000
        /*0040*/ 	.short	0x0001
        /*0042*/ 	.short	0x0008
        /*0044*/ 	.byte	0x00, 0xf4, 0x21, 0x00


	//----- nvinfo : EIATTR_KPARAM_INFO
	.align		4
.L_17:
        /*0048*/ 	.byte	0x04, 0x17
        /*004a*/ 	.short	(.L_19 - .L_18)
.L_18:
        /*004c*/ 	.word	0x00000000
        /*0050*/ 	.short	0x0000
        /*0052*/ 	.short	0x0000
        /*0054*/ 	.byte	0x00, 0xf4, 0x21, 0x00


	//----- nvinfo : EIATTR_SPARSE_MMA_MASK
	.align		4
.L_19:
        /*0058*/ 	.byte	0x03, 0x50
        /*005a*/ 	.short	0x0000


	//----- nvinfo : EIATTR_MAXREG_COUNT
	.align		4
        /*005c*/ 	.byte	0x03, 0x1b
        /*005e*/ 	.short	0x00ff


	//----- nvinfo : EIATTR_EXIT_INSTR_OFFSETS
	.align		4
        /*0060*/ 	.byte	0x04, 0x1c
        /*0062*/ 	.short	(.L_21 - .L_20)


	//   ....[0]....
.L_20:
        /*0064*/ 	.word	0x00000780


	//----- nvinfo : EIATTR_REQNTID
	.align		4
.L_21:
        /*0068*/ 	.byte	0x04, 0x10
        /*006a*/ 	.short	(.L_23 - .L_22)
.L_22:
        /*006c*/ 	.word	0x00000080
        /*0070*/ 	.word	0x00000001
        /*0074*/ 	.word	0x00000001


	//----- nvinfo : EIATTR_CBANK_PARAM_SIZE
	.align		4
.L_23:
        /*0078*/ 	.byte	0x03, 0x19
        /*007a*/ 	.short	0x0020


	//----- nvinfo : EIATTR_PARAM_CBANK
	.align		4
        /*007c*/ 	.byte	0x04, 0x0a
        /*007e*/ 	.short	(.L_25 - .L_24)
	.align		4
.L_24:
        /*0080*/ 	.word	index@(.nv.constant0.triton_poi_fused_convolution_div_max_pool2d_with_indices_relu_sub_44)
        /*0084*/ 	.short	0x0210
        /*0086*/ 	.short	0x0020


	//----- nvinfo : EIATTR_SW_WAR
	.align		4
.L_25:
        /*0088*/ 	.byte	0x04, 0x36
        /*008a*/ 	.short	(.L_27 - .L_26)
.L_26:
        /*008c*/ 	.word	0x00000008
.L_27:


//--------------------- .nv.callgraph             --------------------------
	.section	.nv.callgraph,"",@"SHT_CUDA_CALLGRAPH"
	.align	4
	.sectionentsize	8
	.align		4
        /*0000*/ 	.word	0x00000000
	.align		4
        /*0004*/ 	.word	0xffffffff
	.align		4
        /*0008*/ 	.word	0x00000000
	.align		4
        /*000c*/ 	.word	0xfffffffe
	.align		4
        /*0010*/ 	.word	0x00000000
	.align		4
        /*0014*/ 	.word	0xfffffffd
	.align		4
        /*0018*/ 	.word	0x00000000
	.align		4
        /*001c*/ 	.word	0xfffffffc


//--------------------- .text.triton_poi_fused_convolution_div_max_pool2d_with_indices_relu_sub_44 --------------------------
	.section	.text.triton_poi_fused_convolution_div_max_pool2d_with_indices_relu_sub_44,"ax",@progbits
	.sectionflags	@"SHF_BARRIERS=1"
	.align	128
        .global         triton_poi_fused_convolution_div_max_pool2d_with_indices_relu_sub_44
        .type           triton_poi_fused_convolution_div_max_pool2d_with_indices_relu_sub_44,@function
        .size           triton_poi_fused_convolution_div_max_pool2d_with_indices_relu_sub_44,(.L_x_1 - triton_poi_fused_convolution_div_max_pool2d_with_indices_relu_sub_44)
        .other          triton_poi_fused_convolution_div_max_pool2d_with_indices_relu_sub_44,@"STO_CUDA_ENTRY STV_DEFAULT"
triton_poi_fused_convolution_div_max_pool2d_with_indices_relu_sub_44:
.text.triton_poi_fused_convolution_div_max_pool2d_with_indices_relu_sub_44:
[----:B------:R-:W-:Y:S01]  /*0000*/  LDC R1, c[0x0][0x28] ;  /* 0x00000a00ff017b82 */ /* 0x000fe20000000800 */
[----:B------:R-:W1:Y:S07]  /*0010*/  S2R R0, SR_TID.X ;  /* 0x0000000000007919 */ /* 0x000e6e0000002100 */
[----:B------:R-:W2:Y:S01]  /*0020*/  LDC.64 R6, c[0x0][0x218] ;  /* 0x00008600ff067b82 */ /* 0x000ea20000000a00 */
[----:B------:R-:W-:Y:S01]  /*0030*/  ULDC.64 UR6, c[0x0][0x208] ;  /* 0x0000820000067ab9 */ /* 0x000fe20000000a00 */
[----:B------:R-:W3:Y:S01]  /*0040*/  S2R R3, SR_CTAID.Y ;  /* 0x0000000000037919 */ /* 0x000ee20000002600 */
[----:B------:R-:W4:Y:S01]  /*0050*/  S2R R4, SR_CTAID.X ;  /* 0x0000000000047919 */ /* 0x000f220000002500 */
[----:B-1----:R-:W-:-:S02]  /*0060*/  IMAD.SHL.U32 R2, R0, 0x4, RZ ;  /* 0x0000000400027824 */ /* 0x002fc400078e00ff */
[----:B---3--:R-:W-:-:S03]  /*0070*/  IMAD.SHL.U32 R5, R3, 0x400, RZ ;  /* 0x0000040003057824 */ /* 0x008fc600078e00ff */
[----:B------:R-:W-:Y:S02]  /*0080*/  LOP3.LUT R2, R2, 0x1fc, RZ, 0xc0, !PT ;  /* 0x000001fc02027812 */ /* 0x000fe400078ec0ff */
[----:B------:R-:W-:Y:S02]  /*0090*/  SHF.R.S32.HI R11, RZ, 0x15, R3 ;  /* 0x00000015ff0b7819 */ /* 0x000fe40000011403 */
[----:B------:R-:W-:Y:S02]  /*00a0*/  LOP3.LUT R8, R5, R2, RZ, 0xfc, !PT ;  /* 0x0000000205087212 */ /* 0x000fe400078efcff */
[----:B------:R-:W1:Y:S01]  /*00b0*/  LDC.64 R2, c[0x0][0x210] ;  /* 0x00008400ff027b82 */ /* 0x000e620000000a00 */
[----:B------:R-:W-:Y:S02]  /*00c0*/  SGXT R11, R11, 0x1 ;  /* 0x000000010b0b781a */ /* 0x000fe40000000200 */
[----:B------:R-:W-:Y:S02]  /*00d0*/  SHF.R.S32.HI R9, RZ, 0x1f, R8 ;  /* 0x0000001fff097819 */ /* 0x000fe40000011408 */
[----:B------:R-:W-:-:S02]  /*00e0*/  LEA.HI R10, R11, R8, RZ, 0x9 ;  /* 0x000000080b0a7211 */ /* 0x000fc400078f48ff */
[----:B------:R-:W-:Y:S02]  /*00f0*/  LEA.HI R9, R9, R8, RZ, 0x9 ;  /* 0x0000000809097211 */ /* 0x000fe400078f48ff */
[----:B------:R-:W-:Y:S02]  /*0100*/  LEA R10, R10, 0x200000, 0xc ;  /* 0x002000000a0a7811 */ /* 0x000fe400078e60ff */
[C---:B------:R-:W-:Y:S01]  /*0110*/  LOP3.LUT R11, R9.reuse, 0xfffffe00, RZ, 0xc0, !PT ;  /* 0xfffffe00090b7812 */ /* 0x040fe200078ec0ff */
[----:B------:R-:W-:Y:S01]  /*0120*/  IMAD.SHL.U32 R9, R9, 0x1000, RZ ;  /* 0x0000100009097824 */ /* 0x000fe200078e00ff */
[----:B------:R-:W-:-:S03]  /*0130*/  LOP3.LUT R13, R10, 0xffe00000, RZ, 0xc0, !PT ;  /* 0xffe000000a0d7812 */ /* 0x000fc600078ec0ff */
[----:B------:R-:W-:Y:S01]  /*0140*/  IMAD.IADD R11, R8, 0x1, -R11 ;  /* 0x00000001080b7824 */ /* 0x000fe200078e0a0b */
[----:B------:R-:W-:-:S03]  /*0150*/  LOP3.LUT R9, R9, 0xffe00000, RZ, 0xc0, !PT ;  /* 0xffe0000009097812 */ /* 0x000fc600078ec0ff */
[----:B----4-:R-:W-:Y:S02]  /*0160*/  IMAD R8, R4, 0x200, R11 ;  /* 0x0000020004087824 */ /* 0x010fe400078e020b */
[----:B--2---:R-:W-:-:S04]  /*0170*/  IMAD.WIDE R6, R11, 0x4, R6 ;  /* 0x000000040b067825 */ /* 0x004fc800078e0206 */
[C---:B------:R-:W-:Y:S01]  /*0180*/  IMAD.IADD R13, R8.reuse, 0x1, R13 ;  /* 0x00000001080d7824 */ /* 0x040fe200078e020d */
[----:B------:R2:W3:Y:S01]  /*0190*/  LDG.E.EL.128 R16, desc[UR6][R6.64] ;  /* 0x0000000606107981 */ /* 0x0004e2000c2e1d00 */
[----:B------:R-:W-:Y:S02]  /*01a0*/  IMAD.IADD R9, R8, 0x1, R9 ;  /* 0x0000000108097824 */ /* 0x000fe400078e0209 */
[----:B-1----:R-:W-:-:S04]  /*01b0*/  IMAD.WIDE R10, R13, 0x4, R2 ;  /* 0x000000040d0a7825 */ /* 0x002fc800078e0202 */
[----:B------:R-:W-:Y:S02]  /*01c0*/  IMAD.WIDE R12, R9, 0x4, R2 ;  /* 0x00000004090c7825 */ /* 0x000fe400078e0202 */
[----:B------:R-:W3:Y:S04]  /*01d0*/  LDG.E.EL.128 R8, desc[UR6][R10.64] ;  /* 0x000000060a087981 */ /* 0x000ee8000c2e1d00 */
[----:B------:R-:W4:Y:S01]  /*01e0*/  LDG.E.EL.128 R12, desc[UR6][R12.64] ;  /* 0x000000060c0c7981 */ /* 0x000f22000c2e1d00 */
[----:B------:R-:W1:Y:S01]  /*01f0*/  S2R R3, SR_TID.X ;  /* 0x0000000000037919 */ /* 0x000e620000002100 */
[----:B------:R-:W5:Y:S01]  /*0200*/  S2UR UR5, SR_CgaCtaId ;  /* 0x00000000000579c3 */ /* 0x000f620000008800 */
[----:B------:R-:W2:Y:S01]  /*0210*/  S2R R2, SR_TID.X ;  /* 0x0000000000027919 */ /* 0x000ea20000002100 */
[----:B------:R-:W-:-:S02]  /*0220*/  UMOV UR4, 0x400 ;  /* 0x0000040000047882 */ /* 0x000fc40000000000 */
[----:B-----5:R-:W-:Y:S01]  /*0230*/  UPRMT UR4, UR5, 0x654, UR4 ;  /* 0x0000065405047896 */ /* 0x020fe20008000004 */
[----:B-1----:R-:W-:-:S05]  /*0240*/  IMAD.SHL.U32 R3, R3, 0x4, RZ ;  /* 0x0000000403037824 */ /* 0x002fca00078e00ff */
[----:B------:R-:W-:-:S04]  /*0250*/  LOP3.LUT R3, R3, 0x1fc, RZ, 0xc0, !PT ;  /* 0x000001fc03037812 */ /* 0x000fc800078ec0ff */
[----:B--2---:R-:W-:Y:S02]  /*0260*/  LEA R7, R3, UR4, 0x3 ;  /* 0x0000000403077c11 */ /* 0x004fe4000f8e18ff */
[----:B------:R-:W-:-:S04]  /*0270*/  LOP3.LUT R6, R0, 0x7f, RZ, 0xc0, !PT ;  /* 0x0000007f00067812 */ /* 0x000fc800078ec0ff */
[----:B------:R-:W-:-:S04]  /*0280*/  LOP3.LUT R3, R6, 0x100, RZ, 0xfc, !PT ;  /* 0x0000010006037812 */ /* 0x000fc800078efcff */
[----:B------:R-:W-:Y:S02]  /*0290*/  LEA R22, R3, UR4, 0x3 ;  /* 0x0000000403167c11 */ /* 0x000fe4000f8e18ff */
[CC--:B---3--:R-:W-:Y:S01]  /*02a0*/  FSETP.GEU.AND P0, PT, R9.reuse, -R17.reuse, PT ;  /* 0x800000110900720b */ /* 0x0c8fe20003f0e000 */
[--C-:B------:R-:W-:Y:S01]  /*02b0*/  FADD R9, R9, R17.reuse ;  /* 0x0000001109097221 */ /* 0x100fe20000000000 */
[C---:B----4-:R-:W-:Y:S01]  /*02c0*/  FSETP.GEU.AND P6, PT, R13.reuse, -R17, PT ;  /* 0x800000110d00720b */ /* 0x050fe20003fce000 */
[----:B------:R-:W-:Y:S01]  /*02d0*/  FADD R17, R13, R17 ;  /* 0x000000110d117221 */ /* 0x000fe20000000000 */
[C---:B------:R-:W-:Y:S01]  /*02e0*/  FSETP.GEU.AND P2, PT, R14.reuse, -R18, PT ;  /* 0x800000120e00720b */ /* 0x040fe20003f4e000 */
[----:B------:R-:W-:Y:S01]  /*02f0*/  FADD R14, R14, R18 ;  /* 0x000000120e0e7221 */ /* 0x000fe20000000000 */
[C---:B------:R-:W-:Y:S01]  /*0300*/  FSETP.GEU.AND P4, PT, R15.reuse, -R19, PT ;  /* 0x800000130f00720b */ /* 0x040fe20003f8e000 */
[----:B------:R-:W-:Y:S01]  /*0310*/  FADD R15, R15, R19 ;  /* 0x000000130f0f7221 */ /* 0x000fe20000000000 */
[C---:B------:R-:W-:Y:S01]  /*0320*/  FSETP.GEU.AND P5, PT, R12.reuse, -R16, PT ;  /* 0x800000100c00720b */ /* 0x040fe20003fae000 */
[----:B------:R-:W-:Y:S01]  /*0330*/  FADD R12, R12, R16 ;  /* 0x000000100c0c7221 */ /* 0x000fe20000000000 */
[C---:B------:R-:W-:Y:S01]  /*0340*/  FSETP.GEU.AND P1, PT, R10.reuse, -R18, PT ;  /* 0x800000120a00720b */ /* 0x040fe20003f2e000 */
[----:B------:R-:W-:Y:S01]  /*0350*/  FADD R10, R10, R18 ;  /* 0x000000120a0a7221 */ /* 0x000fe20000000000 */
[----:B------:R-:W-:-:S02]  /*0360*/  FSEL R18, R17, RZ, P6 ;  /* 0x000000ff11127208 */ /* 0x000fc40003000000 */
[----:B------:R-:W-:Y:S02]  /*0370*/  FSEL R14, R14, RZ, P2 ;  /* 0x000000ff0e0e7208 */ /* 0x000fe40001000000 */
[----:B------:R-:W-:Y:S02]  /*0380*/  FSEL R20, R15, RZ, P4 ;  /* 0x000000ff0f147208 */ /* 0x000fe40002000000 */
[----:B------:R-:W-:Y:S01]  /*0390*/  FSEL R12, R12, RZ, P5 ;  /* 0x000000ff0c0c7208 */ /* 0x000fe20002800000 */
[----:B------:R-:W-:Y:S04]  /*03a0*/  STS [R7+0x8], R18 ;  /* 0x0000081207007388 */ /* 0x000fe80000000800 */
[----:B------:R1:W-:Y:S04]  /*03b0*/  STS [R7+0x10], R14 ;  /* 0x0000100e07007388 */ /* 0x0003e80000000800 */
[----:B------:R-:W-:Y:S04]  /*03c0*/  STS [R7+0x18], R20 ;  /* 0x0000181407007388 */ /* 0x000fe80000000800 */
[----:B------:R2:W-:Y:S01]  /*03d0*/  STS [R7], R12 ;  /* 0x0000000c07007388 */ /* 0x0005e20000000800 */
[----:B------:R-:W-:Y:S01]  /*03e0*/  BAR.SYNC.DEFER_BLOCKING 0x0 ;  /* 0x0000000000007b1d */ /* 0x000fe20000010000 */
[C---:B------:R-:W-:Y:S01]  /*03f0*/  FSETP.GEU.AND P6, PT, R8.reuse, -R16, PT ;  /* 0x800000100800720b */ /* 0x040fe20003fce000 */
[----:B------:R-:W-:Y:S01]  /*0400*/  FADD R16, R8, R16 ;  /* 0x0000001008107221 */ /* 0x000fe20000000000 */
[----:B0-----:R-:W-:-:S02]  /*0410*/  LOP3.LUT R15, R2, 0x7f, RZ, 0xc0, !PT ;  /* 0x0000007f020f7812 */ /* 0x001fc400078ec0ff */
[C---:B------:R-:W-:Y:S02]  /*0420*/  LOP3.LUT R2, R6.reuse, 0x80, RZ, 0xfc, !PT ;  /* 0x0000008006027812 */ /* 0x040fe400078efcff */
[----:B------:R-:W-:Y:S02]  /*0430*/  LOP3.LUT R8, R6, 0x180, RZ, 0xfc, !PT ;  /* 0x0000018006087812 */ /* 0x000fe400078efcff */
[----:B------:R-:W-:Y:S02]  /*0440*/  LEA R15, R15, UR4, 0x3 ;  /* 0x000000040f0f7c11 */ /* 0x000fe4000f8e18ff */
[----:B------:R-:W-:Y:S02]  /*0450*/  LEA R17, R2, UR4, 0x3 ;  /* 0x0000000402117c11 */ /* 0x000fe4000f8e18ff */
[----:B-1----:R-:W-:Y:S01]  /*0460*/  LEA R14, R8, UR4, 0x3 ;  /* 0x00000004080e7c11 */ /* 0x002fe2000f8e18ff */
[----:B------:R-:W0:Y:S01]  /*0470*/  LDC.64 R2, c[0x0][0x220] ;  /* 0x00008800ff027b82 */ /* 0x000e220000000a00 */
[C---:B------:R-:W-:Y:S01]  /*0480*/  FSETP.GEU.AND P3, PT, R11.reuse, -R19, PT ;  /* 0x800000130b00720b */ /* 0x040fe20003f6e000 */
[----:B------:R-:W-:-:S02]  /*0490*/  FADD R11, R11, R19 ;  /* 0x000000130b0b7221 */ /* 0x000fc40000000000 */
[----:B------:R-:W1:Y:S04]  /*04a0*/  LDS R19, [R15] ;  /* 0x000000000f137984 */ /* 0x000e680000000800 */
[----:B------:R-:W3:Y:S04]  /*04b0*/  LDS R21, [R17] ;  /* 0x0000000011157984 */ /* 0x000ee80000000800 */
[----:B------:R-:W4:Y:S04]  /*04c0*/  LDS R23, [R22] ;  /* 0x0000000016177984 */ /* 0x000f280000000800 */
[----:B------:R-:W5:Y:S01]  /*04d0*/  LDS R25, [R14] ;  /* 0x000000000e197984 */ /* 0x000f620000000800 */
[----:B------:R-:W-:Y:S01]  /*04e0*/  FSEL R8, R9, RZ, P0 ;  /* 0x000000ff09087208 */ /* 0x000fe20000000000 */
[----:B------:R-:W-:Y:S01]  /*04f0*/  BAR.SYNC.DEFER_BLOCKING 0x0 ;  /* 0x0000000000007b1d */ /* 0x000fe20000010000 */
[----:B------:R-:W-:-:S02]  /*0500*/  FSEL R10, R10, RZ, P1 ;  /* 0x000000ff0a0a7208 */ /* 0x000fc40000800000 */
[----:B--2---:R-:W-:Y:S02]  /*0510*/  FSEL R12, R11, RZ, P3 ;  /* 0x000000ff0b0c7208 */ /* 0x004fe40001800000 */
[----:B------:R-:W-:-:S05]  /*0520*/  FSEL R16, R16, RZ, P6 ;  /* 0x000000ff10107208 */ /* 0x000fca0003000000 */
[----:B------:R-:W-:Y:S04]  /*0530*/  STS [R7], R16 ;  /* 0x0000001007007388 */ /* 0x000fe80000000800 */
[----:B------:R-:W-:Y:S04]  /*0540*/  STS [R7+0x8], R8 ;  /* 0x0000080807007388 */ /* 0x000fe80000000800 */
[----:B------:R-:W-:Y:S04]  /*0550*/  STS [R7+0x10], R10 ;  /* 0x0000100a07007388 */ /* 0x000fe80000000800 */
[----:B------:R2:W-:Y:S01]  /*0560*/  STS [R7+0x18], R12 ;  /* 0x0000180c07007388 */ /* 0x0005e20000000800 */
[----:B------:R-:W-:Y:S01]  /*0570*/  BAR.SYNC.DEFER_BLOCKING 0x0 ;  /* 0x0000000000007b1d */ /* 0x000fe20000010000 */
[----:B------:R-:W-:-:S05]  /*0580*/  LOP3.LUT R9, R5, 0x7f, R0, 0xf8, !PT ;  /* 0x0000007f05097812 */ /* 0x000fca00078ef800 */
[----:B------:R0:W3:Y:S04]  /*0590*/  LDS R27, [R15] ;  /* 0x000000000f1b7984 */ /* 0x0000e80000000800 */
[----:B------:R-:W4:Y:S04]  /*05a0*/  LDS R29, [R17] ;  /* 0x00000000111d7984 */ /* 0x000f280000000800 */
[----:B------:R-:W5:Y:S04]  /*05b0*/  LDS R18, [R22] ;  /* 0x0000000016127984 */ /* 0x000f680000000800 */
[----:B------:R0:W5:Y:S01]  /*05c0*/  LDS R20, [R14] ;  /* 0x000000000e147984 */ /* 0x0001620000000800 */
[----:B------:R-:W-:-:S02]  /*05d0*/  LOP3.LUT R11, R5, 0x80, R6, 0xfe, !PT ;  /* 0x00000080050b7812 */ /* 0x000fc400078efe06 */
[----:B------:R-:W-:Y:S02]  /*05e0*/  LOP3.LUT R13, R5, 0x100, R6, 0xfe, !PT ;  /* 0x00000100050d7812 */ /* 0x000fe400078efe06 */
[----:B------:R-:W-:Y:S01]  /*05f0*/  LOP3.LUT R5, R5, 0x180, R6, 0xfe, !PT ;  /* 0x0000018005057812 */ /* 0x000fe200078efe06 */
[--C-:B------:R-:W-:Y:S02]  /*0600*/  IMAD R9, R9, 0x1000, R4.reuse ;  /* 0x0000100009097824 */ /* 0x100fe400078e0204 */
[--C-:B--2---:R-:W-:Y:S02]  /*0610*/  IMAD R7, R11, 0x1000, R4.reuse ;  /* 0x000010000b077824 */ /* 0x104fe400078e0204 */
[--C-:B------:R-:W-:Y:S02]  /*0620*/  IMAD R13, R13, 0x1000, R4.reuse ;  /* 0x000010000d0d7824 */ /* 0x100fe400078e0204 */
[----:B------:R-:W-:Y:S02]  /*0630*/  IMAD R11, R5, 0x1000, R4 ;  /* 0x00001000050b7824 */ /* 0x000fe400078e0204 */
[----:B0-----:R-:W-:-:S02]  /*0640*/  VIADD R15, R9, 0x200000 ;  /* 0x00200000090f7836 */ /* 0x001fc40000000000 */
[----:B------:R-:W-:-:S04]  /*0650*/  IMAD.WIDE R4, R9, 0x4, R2 ;  /* 0x0000000409047825 */ /* 0x000fc800078e0202 */
[C---:B------:R-:W-:Y:S02]  /*0660*/  VIADD R14, R9.reuse, 0x280000 ;  /* 0x00280000090e7836 */ /* 0x040fe40000000000 */
[C---:B------:R-:W-:Y:S02]  /*0670*/  VIADD R17, R9.reuse, 0x300000 ;  /* 0x0030000009117836 */ /* 0x040fe40000000000 */
[----:B------:R-:W-:Y:S02]  /*0680*/  VIADD R0, R9, 0x380000 ;  /* 0x0038000009007836 */ /* 0x000fe40000000000 */
[--C-:B------:R-:W-:Y:S01]  /*0690*/  IMAD.WIDE R6, R7, 0x4, R2.reuse ;  /* 0x0000000407067825 */ /* 0x100fe200078e0202 */
[----:B-1----:R-:W-:Y:S03]  /*06a0*/  STG.E desc[UR6][R4.64], R19 ;  /* 0x0000001304007986 */ /* 0x002fe6000c101906 */
[--C-:B------:R-:W-:Y:S01]  /*06b0*/  IMAD.WIDE R8, R13, 0x4, R2.reuse ;  /* 0x000000040d087825 */ /* 0x100fe200078e0202 */
[----:B---3--:R-:W-:Y:S03]  /*06c0*/  STG.E desc[UR6][R6.64], R21 ;  /* 0x0000001506007986 */ /* 0x008fe6000c101906 */
[--C-:B------:R-:W-:Y:S01]  /*06d0*/  IMAD.WIDE R10, R11, 0x4, R2.reuse ;  /* 0x000000040b0a7825 */ /* 0x100fe200078e0202 */
[----:B----4-:R-:W-:Y:S03]  /*06e0*/  STG.E desc[UR6][R8.64], R23 ;  /* 0x0000001708007986 */ /* 0x010fe6000c101906 */
[--C-:B------:R-:W-:Y:S01]  /*06f0*/  IMAD.WIDE R12, R15, 0x4, R2.reuse ;  /* 0x000000040f0c7825 */ /* 0x100fe200078e0202 */
[----:B-----5:R-:W-:Y:S03]  /*0700*/  STG.E desc[UR6][R10.64], R25 ;  /* 0x000000190a007986 */ /* 0x020fe6000c101906 */
[--C-:B------:R-:W-:Y:S01]  /*0710*/  IMAD.WIDE R14, R14, 0x4, R2.reuse ;  /* 0x000000040e0e7825 */ /* 0x100fe200078e0202 */
[----:B------:R-:W-:Y:S03]  /*0720*/  STG.E desc[UR6][R12.64], R27 ;  /* 0x0000001b0c007986 */ /* 0x000fe6000c101906 */
[--C-:B------:R-:W-:Y:S01]  /*0730*/  IMAD.WIDE R16, R17, 0x4, R2.reuse ;  /* 0x0000000411107825 */ /* 0x100fe200078e0202 */
[----:B------:R-:W-:Y:S03]  /*0740*/  STG.E desc[UR6][R14.64], R29 ;  /* 0x0000001d0e007986 */ /* 0x000fe6000c101906 */
[----:B------:R-:W-:Y:S01]  /*0750*/  IMAD.WIDE R2, R0, 0x4, R2 ;  /* 0x0000000400027825 */ /* 0x000fe200078e0202 */
[----:B------:R-:W-:Y:S04]  /*0760*/  STG.E desc[UR6][R16.64], R18 ;  /* 0x0000001210007986 */ /* 0x000fe8000c101906 */
[----:B------:R-:W-:Y:S01]  /*0770*/  STG.E desc[UR6][R2.64], R20 ;  /* 0x0000001402007986 */ /* 0x000fe2000c101906 */
[----:B------:R-:W-:Y:S05]  /*0780*/  EXIT ;  /* 0x000000000000794d */ /* 0x000fea0003800000 */
.L_x_0:
[----:B------:R-:W-:-:S00]  /*0790*/  BRA `(.L_x_0) ;  /* 0xfffffffc00fc7947 */ /* 0x000fc0000383ffff */
[----:B------:R-:W-:-:S00]  /*07a0*/  NOP ;  /* 0x0000000000007918 */ /* 0x000fc00000000000 */
        /* <DEDUP_REMOVED lines=13> */
.L_x_1:


//--------------------- .nv.shared.triton_poi_fused_convolution_div_max_pool2d_with_indices_relu_sub_44 --------------------------
	.section	.nv.shared.triton_poi_fused_convolution_div_max_pool2d_with_indices_relu_sub_44,"aw",@nobits
	.sectionflags	@""
	.align	16
	.zero		1024


//--------------------- .nv.constant0.triton_poi_fused_convolution_div_max_pool2d_with_indices_relu_sub_44 --------------------------
	.section	.nv.constant0.triton_poi_fused_convolution_div_max_pool2d_with_indices_relu_sub_44,"a",@progbits
	.sectionflags	@""
	.align	4
.nv.constant0.triton_poi_fused_convolution_div_max_pool2d_with_indices_relu_sub_44:
	.zero		560
